	.headerflags	@"EF_CUDA_TEXMODE_UNIFIED EF_CUDA_64BIT_ADDRESS EF_CUDA_ACCELERATORS EF_CUDA_SM90 EF_CUDA_VIRTUAL_SM(EF_CUDA_SM90)"
	.elftype	@"ET_EXEC"


//--------------------- .nv.info                  --------------------------
	.section	.nv.info,"",@"SHT_CUDA_INFO"
	.align	4


	//----- nvinfo : EIATTR_REGCOUNT
	.align		4
        /*0000*/ 	.byte	0x04, 0x2f
        /*0002*/ 	.short	(.L_1 - .L_0)
	.align		4
.L_0:
        /*0004*/ 	.word	index@(triton_poi_fused_adaptive_max_pool2d_sigmoid_sigmoid_backward_10)
        /*0008*/ 	.word	0x00000017


	//----- nvinfo : EIATTR_MIN_STACK_SIZE
	.align		4
.L_1:
        /*000c*/ 	.byte	0x04, 0x12
        /*000e*/ 	.short	(.L_3 - .L_2)
	.align		4
.L_2:
        /*0010*/ 	.word	index@(triton_poi_fused_adaptive_max_pool2d_sigmoid_sigmoid_backward_10)
        /*0014*/ 	.word	0x00000000


	//----- nvinfo : EIATTR_FRAME_SIZE
	.align		4
.L_3:
        /*0018*/ 	.byte	0x04, 0x11
        /*001a*/ 	.short	(.L_5 - .L_4)
	.align		4
.L_4:
        /*001c*/ 	.word	index@(triton_poi_fused_adaptive_max_pool2d_sigmoid_sigmoid_backward_10)
        /*0020*/ 	.word	0x00000000


	//----- nvinfo : EIATTR_MIN_STACK_SIZE
	.align		4
.L_5:
        /*0024*/ 	.byte	0x04, 0x12
        /*0026*/ 	.short	(.L_7 - .L_6)
	.align		4
.L_6:
        /*0028*/ 	.word	index@(triton_poi_fused_adaptive_max_pool2d_sigmoid_sigmoid_backward_10)
        /*002c*/ 	.word	0x00000000
.L_7:


//--------------------- .nv.info.triton_poi_fused_adaptive_max_pool2d_sigmoid_sigmoid_backward_10 --------------------------
	.section	.nv.info.triton_poi_fused_adaptive_max_pool2d_sigmoid_sigmoid_backward_10,"",@"SHT_CUDA_INFO"
	.sectionflags	@""
	.align	4


	//----- nvinfo : EIATTR_CUDA_API_VERSION
	.align		4
        /*0000*/ 	.byte	0x04, 0x37
        /*0002*/ 	.short	(.L_9 - .L_8)
.L_8:
        /*0004*/ 	.word	0x0000007c


	//----- nvinfo : EIATTR_KPARAM_INFO
	.align		4
.L_9:
        /*0008*/ 	.byte	0x04, 0x17
        /*000a*/ 	.short	(.L_11 - .L_10)
.L_10:
        /*000c*/ 	.word	0x00000000
        /*0010*/ 	.short	0x0004
        /*0012*/ 	.short	0x0020
        /*0014*/ 	.byte	0x00, 0xf0, 0x11, 0x00


	//----- nvinfo : EIATTR_KPARAM_INFO
	.align		4
.L_11:
        /*0018*/ 	.byte	0x04, 0x17
        /*001a*/ 	.short	(.L_13 - .L_12)
.L_12:
        /*001c*/ 	.word	0x00000000
        /*0020*/ 	.short	0x0003
        /*0022*/ 	.short	0x0018
        /*0024*/ 	.byte	0x00, 0xf4, 0x21, 0x00


	//----- nvinfo : EIATTR_KPARAM_INFO
	.align		4
.L_13:
        /*0028*/ 	.byte	0x04, 0x17
        /*002a*/ 	.short	(.L_15 - .L_14)
.L_14:
        /*002c*/ 	.word	0x00000000
        /*0030*/ 	.short	0x0002
        /*0032*/ 	.short	0x0010
        /*0034*/ 	.byte	0x00, 0xf4, 0x21, 0x00


	//----- nvinfo : EIATTR_KPARAM_INFO
	.align		4
.L_15:
        /*0038*/ 	.byte	0x04, 0x17
        /*003a*/ 	.short	(.L_17 - .L_16)
.L_16:
        /*003c*/ 	.word	0x00000000
        /*0040*/ 	.short	0x0001
        /*0042*/ 	.short	0x0008
        /*0044*/ 	.byte	0x00, 0xf4, 0x21, 0x00


	//----- nvinfo : EIATTR_KPARAM_INFO
	.align		4
.L_17:
        /*0048*/ 	.byte	0x04, 0x17
        /*004a*/ 	.short	(.L_19 - .L_18)
.L_18:
        /*004c*/ 	.word	0x00000000
        /*0050*/ 	.short	0x0000
        /*0052*/ 	.short	0x0000
        /*0054*/ 	.byte	0x00, 0xf4, 0x21, 0x00


	//----- nvinfo : EIATTR_SPARSE_MMA_MASK
	.align		4
.L_19:
        /*0058*/ 	.byte	0x03, 0x50
        /*005a*/ 	.short	0x0000


	//----- nvinfo : EIATTR_MAXREG_COUNT
	.align		4
        /*005c*/ 	.byte	0x03, 0x1b
        /*005e*/ 	.short	0x00ff


	//----- nvinfo : EIATTR_EXIT_INSTR_OFFSETS
	.align		4
        /*0060*/ 	.byte	0x04, 0x1c
        /*0062*/ 	.short	(.L_21 - .L_20)


	//   ....[0]....
.L_20:
        /*0064*/ 	.word	0x00000830


	//   ....[1]....
        /*0068*/ 	.word	0x00000850


	//----- nvinfo : EIATTR_REQNTID
	.align		4
.L_21:
        /*006c*/ 	.byte	0x04, 0x10
        /*006e*/ 	.short	(.L_23 - .L_22)
.L_22:
        /*0070*/ 	.word	0x00000020
        /*0074*/ 	.word	0x00000001
        /*0078*/ 	.word	0x00000001


	//----- nvinfo : EIATTR_CBANK_PARAM_SIZE
	.align		4
.L_23:
        /*007c*/ 	.byte	0x03, 0x19
        /*007e*/ 	.short	0x0024


	//----- nvinfo : EIATTR_PARAM_CBANK
	.align		4
        /*0080*/ 	.byte	0x04, 0x0a
        /*0082*/ 	.short	(.L_25 - .L_24)
	.align		4
.L_24:
        /*0084*/ 	.word	index@(.nv.constant0.triton_poi_fused_adaptive_max_pool2d_sigmoid_sigmoid_backward_10)
        /*0088*/ 	.short	0x0210
        /*008a*/ 	.short	0x0024


	//----- nvinfo : EIATTR_SW_WAR
	.align		4
.L_25:
        /*008c*/ 	.byte	0x04, 0x36
        /*008e*/ 	.short	(.L_27 - .L_26)
.L_26:
        /*0090*/ 	.word	0x00000008
.L_27:


//--------------------- .nv.callgraph             --------------------------
	.section	.nv.callgraph,"",@"SHT_CUDA_CALLGRAPH"
	.align	4
	.sectionentsize	8
	.align		4
        /*0000*/ 	.word	0x00000000
	.align		4
        /*0004*/ 	.word	0xffffffff
	.align		4
        /*0008*/ 	.word	0x00000000
	.align		4
        /*000c*/ 	.word	0xfffffffe
	.align		4
        /*0010*/ 	.word	0x00000000
	.align		4
        /*0014*/ 	.word	0xfffffffd
	.align		4
        /*0018*/ 	.word	0x00000000
	.align		4
        /*001c*/ 	.word	0xfffffffc


//--------------------- .text.triton_poi_fused_adaptive_max_pool2d_sigmoid_sigmoid_backward_10 --------------------------
	.section	.text.triton_poi_fused_adaptive_max_pool2d_sigmoid_sigmoid_backward_10,"ax",@progbits
	.align	128
        .global         triton_poi_fused_adaptive_max_pool2d_sigmoid_sigmoid_backward_10
        .type           triton_poi_fused_adaptive_max_pool2d_sigmoid_sigmoid_backward_10,@function
        .size           triton_poi_fused_adaptive_max_pool2d_sigmoid_sigmoid_backward_10,(.L_x_1 - triton_poi_fused_adaptive_max_pool2d_sigmoid_sigmoid_backward_10)
        .other          triton_poi_fused_adaptive_max_pool2d_sigmoid_sigmoid_backward_10,@"STO_CUDA_ENTRY STV_DEFAULT"
triton_poi_fused_adaptive_max_pool2d_sigmoid_sigmoid_backward_10:
.text.triton_poi_fused_adaptive_max_pool2d_sigmoid_sigmoid_backward_10:
[----:B------:R-:W0:Y:S02]  /*0000*/  LDC R1, c[0x0][0x28] ;  /* 0x00000a00ff017b82 */ /* 0x000e240000000800 */
[----:B------:R-:W1:Y:S01]  /*0010*/  S2R R20, SR_TID.X ;  /* 0x0000000000147919 */ /* 0x000e620000002100 */
[----:B------:R-:W2:Y:S01]  /*0020*/  LDC.64 R2, c[0x0][0x218] ;  /* 0x00008600ff027b82 */ /* 0x000ea20000000a00 */
[----:B------:R-:W-:Y:S01]  /*0030*/  CS2R R18, SRZ ;  /* 0x0000000000127805 */ /* 0x000fe2000001ff00 */
[----:B------:R-:W-:Y:S01]  /*0040*/  ULDC.64 UR4, c[0x0][0x208] ;  /* 0x0000820000047ab9 */ /* 0x000fe20000000a00 */
[----:B------:R-:W3:Y:S01]  /*0050*/  S2R R9, SR_CTAID.X ;  /* 0x0000000000097919 */ /* 0x000ee20000002500 */
[----:B------:R-:W-:Y:S02]  /*0060*/  CS2R R16, SRZ ;  /* 0x0000000000107805 */ /* 0x000fe4000001ff00 */
[----:B------:R-:W-:Y:S02]  /*0070*/  CS2R R14, SRZ ;  /* 0x00000000000e7805 */ /* 0x000fe4000001ff00 */
[----:B------:R-:W-:Y:S02]  /*0080*/  CS2R R12, SRZ ;  /* 0x00000000000c7805 */ /* 0x000fe4000001ff00 */
[----:B------:R-:W-:Y:S01]  /*0090*/  CS2R R10, SRZ ;  /* 0x00000000000a7805 */ /* 0x000fe2000001ff00 */
[----:B------:R-:W-:Y:S01]  /*00a0*/  IMAD.MOV.U32 R8, RZ, RZ, RZ ;  /* 0x000000ffff087224 */ /* 0x000fe200078e00ff */
[----:B------:R-:W-:Y:S01]  /*00b0*/  CS2R R6, SRZ ;  /* 0x0000000000067805 */ /* 0x000fe2000001ff00 */
[----:B------:R-:W-:Y:S01]  /*00c0*/  ULDC.64 UR6, c[0x0][0x220] ;  /* 0x0000880000067ab9 */ /* 0x000fe20000000a00 */
[----:B-1----:R-:W-:-:S05]  /*00d0*/  LOP3.LUT R0, R20, 0xf, RZ, 0xc0, !PT ;  /* 0x0000000f14007812 */ /* 0x002fca00078ec0ff */
[----:B---3--:R-:W-:Y:S02]  /*00e0*/  IMAD R9, R9, 0x10, R0 ;  /* 0x0000001009097824 */ /* 0x008fe400078e0200 */
[----:B------:R-:W-:Y:S02]  /*00f0*/  IMAD.MOV.U32 R0, RZ, RZ, RZ ;  /* 0x000000ffff007224 */ /* 0x000fe400078e00ff */
[C---:B------:R-:W-:Y:S01]  /*0100*/  IMAD.SHL.U32 R5, R9.reuse, 0x10, RZ ;  /* 0x0000001009057824 */ /* 0x040fe200078e00ff */
[----:B------:R-:W-:-:S03]  /*0110*/  ISETP.GE.AND P0, PT, R9, 0xc, PT ;  /* 0x0000000c0900780c */ /* 0x000fc60003f06270 */
[----:B--2---:R-:W-:-:S10]  /*0120*/  IMAD.WIDE R2, R5, 0x4, R2 ;  /* 0x0000000405027825 */ /* 0x004fd400078e0202 */
[----:B------:R-:W2:Y:S04]  /*0130*/  @!P0 LDG.E.EL R0, desc[UR4][R2.64] ;  /* 0x0000000402008981 */ /* 0x000ea8000c2e1900 */
[----:B------:R-:W2:Y:S04]  /*0140*/  @!P0 LDG.E.EL R18, desc[UR4][R2.64+0x4] ;  /* 0x0000040402128981 */ /* 0x000ea8000c2e1900 */
[----:B------:R-:W3:Y:S04]  /*0150*/  @!P0 LDG.E.EL R19, desc[UR4][R2.64+0x8] ;  /* 0x0000080402138981 */ /* 0x000ee8000c2e1900 */
[----:B------:R-:W4:Y:S04]  /*0160*/  @!P0 LDG.E.EL R16, desc[UR4][R2.64+0xc] ;  /* 0x00000c0402108981 */ /* 0x000f28000c2e1900 */
[----:B------:R-:W5:Y:S04]  /*0170*/  @!P0 LDG.E.EL R17, desc[UR4][R2.64+0x10] ;  /* 0x0000100402118981 */ /* 0x000f68000c2e1900 */
        /* <DEDUP_REMOVED lines=8> */
[----:B------:R-:W5:Y:S01]  /*0200*/  @!P0 LDG.E.EL R6, desc[UR4][R2.64+0x34] ;  /* 0x0000340402068981 */ /* 0x000f62000c2e1900 */
[----:B------:R-:W-:-:S06]  /*0210*/  CS2R R4, SRZ ;  /* 0x0000000000047805 */ /* 0x000fcc000001ff00 */
[----:B------:R-:W5:Y:S04]  /*0220*/  @!P0 LDG.E.EL R5, desc[UR4][R2.64+0x38] ;  /* 0x0000380402058981 */ /* 0x000f68000c2e1900 */
[----:B------:R1:W5:Y:S01]  /*0230*/  @!P0 LDG.E.EL R4, desc[UR4][R2.64+0x3c] ;  /* 0x00003c0402048981 */ /* 0x000362000c2e1900 */
[C---:B--2---:R-:W-:Y:S02]  /*0240*/  FSETP.GT.AND P5, PT, R18.reuse, R0, PT ;  /* 0x000000001200720b */ /* 0x044fe40003fa4000 */
[----:B------:R-:W-:Y:S02]  /*0250*/  FSETP.NAN.AND P0, PT, R18, R18, PT ;  /* 0x000000121200720b */ /* 0x000fe40003f08000 */
[----:B---3--:R-:W-:Y:S02]  /*0260*/  FSETP.NAN.AND P1, PT, R19, R19, PT ;  /* 0x000000131300720b */ /* 0x008fe40003f28000 */
[----:B----4-:R-:W-:-:S02]  /*0270*/  FSETP.NAN.AND P2, PT, R16, R16, PT ;  /* 0x000000101000720b */ /* 0x010fc40003f48000 */
[----:B-----5:R-:W-:-:S05]  /*0280*/  FSETP.NAN.AND P3, PT, R17, R17, PT ;  /* 0x000000111100720b */ /* 0x020fca0003f68000 */
[----:B------:R-:W-:Y:S02]  /*0290*/  @!P5 FSEL R18, R18, R0, P0 ;  /* 0x000000001212d208 */ /* 0x000fe40000000000 */
[----:B------:R-:W-:Y:S02]  /*02a0*/  FSETP.NAN.AND P4, PT, R14, R14, PT ;  /* 0x0000000e0e00720b */ /* 0x000fe40003f88000 */
[----:B------:R-:W-:Y:S02]  /*02b0*/  FSETP.GEU.AND P0, PT, R18, R19, PT ;  /* 0x000000131200720b */ /* 0x000fe40003f0e000 */
[----:B------:R-:W-:Y:S02]  /*02c0*/  FSETP.NAN.AND P6, PT, R15, R15, PT ;  /* 0x0000000f0f00720b */ /* 0x000fe40003fc8000 */
[----:B------:R-:W-:Y:S02]  /*02d0*/  @!P1 FSEL R19, R19, R18, !P0 ;  /* 0x0000001213139208 */ /* 0x000fe40004000000 */
[----:B------:R-:W-:-:S02]  /*02e0*/  P2R R0, PR, RZ, 0x20 ;  /* 0x00000020ff007803 */ /* 0x000fc40000000000 */
[----:B------:R-:W-:-:S04]  /*02f0*/  FSETP.GEU.AND P1, PT, R19, R16, PT ;  /* 0x000000101300720b */ /* 0x000fc80003f2e000 */
[----:B------:R-:W-:-:S04]  /*0300*/  @!P2 FSEL R16, R16, R19, !P1 ;  /* 0x000000131010a208 */ /* 0x000fc80004800000 */
[----:B------:R-:W-:-:S04]  /*0310*/  FSETP.GEU.AND P2, PT, R16, R17, PT ;  /* 0x000000111000720b */ /* 0x000fc80003f4e000 */
[----:B------:R-:W-:-:S04]  /*0320*/  @!P3 FSEL R17, R17, R16, !P2 ;  /* 0x000000101111b208 */ /* 0x000fc80005000000 */
[----:B------:R-:W-:-:S04]  /*0330*/  FSETP.GEU.AND P3, PT, R17, R14, PT ;  /* 0x0000000e1100720b */ /* 0x000fc80003f6e000 */
[----:B------:R-:W-:-:S04]  /*0340*/  @!P4 FSEL R14, R14, R17, !P3 ;  /* 0x000000110e0ec208 */ /* 0x000fc80005800000 */
[----:B------:R-:W-:-:S04]  /*0350*/  FSETP.GEU.AND P4, PT, R14, R15, PT ;  /* 0x0000000f0e00720b */ /* 0x000fc80003f8e000 */
[----:B------:R-:W-:Y:S02]  /*0360*/  @!P6 FSEL R15, R15, R14, !P4 ;  /* 0x0000000e0f0fe208 */ /* 0x000fe40006000000 */
[-C--:B------:R-:W-:Y:S02]  /*0370*/  FSETP.NAN.AND P6, PT, R12, R12.reuse, PT ;  /* 0x0000000c0c00720b */ /* 0x080fe40003fc8000 */
[----:B------:R-:W-:-:S04]  /*0380*/  FSETP.GEU.AND P5, PT, R15, R12, PT ;  /* 0x0000000c0f00720b */ /* 0x000fc80003fae000 */
[----:B-1----:R-:W-:-:S07]  /*0390*/  P2R R2, PR, RZ, 0x20 ;  /* 0x00000020ff027803 */ /* 0x002fce0000000000 */
[----:B------:R-:W-:Y:S02]  /*03a0*/  @!P6 FSEL R12, R12, R15, !P5 ;  /* 0x0000000f0c0ce208 */ /* 0x000fe40006800000 */
[-C--:B------:R-:W-:Y:S02]  /*03b0*/  FSETP.NAN.AND P6, PT, R13, R13.reuse, PT ;  /* 0x0000000d0d00720b */ /* 0x080fe40003fc8000 */
[----:B------:R-:W-:-:S04]  /*03c0*/  FSETP.GEU.AND P5, PT, R12, R13, PT ;  /* 0x0000000d0c00720b */ /* 0x000fc80003fae000 */
[----:B------:R-:W-:-:S07]  /*03d0*/  P2R R14, PR, RZ, 0x20 ;  /* 0x00000020ff0e7803 */ /* 0x000fce0000000000 */
[----:B------:R-:W-:Y:S02]  /*03e0*/  @!P6 FSEL R13, R13, R12, !P5 ;  /* 0x0000000c0d0de208 */ /* 0x000fe40006800000 */
[----:B------:R-:W-:Y:S02]  /*03f0*/  ISETP.NE.AND P5, PT, R0, RZ, PT ;  /* 0x000000ff0000720c */ /* 0x000fe40003fa5270 */
[-C--:B------:R-:W-:Y:S02]  /*0400*/  FSETP.GEU.AND P6, PT, R13, R10.reuse, PT ;  /* 0x0000000a0d00720b */ /* 0x080fe40003fce000 */
[----:B------:R-:W-:Y:S02]  /*0410*/  SEL R0, RZ, 0x1, !P5 ;  /* 0x00000001ff007807 */ /* 0x000fe40006800000 */
[----:B------:R-:W-:Y:S02]  /*0420*/  FSETP.NAN.AND P5, PT, R10, R10, PT ;  /* 0x0000000a0a00720b */ /* 0x000fe40003fa8000 */
[----:B------:R-:W-:-:S02]  /*0430*/  SEL R0, R0, 0x2, P0 ;  /* 0x0000000200007807 */ /* 0x000fc40000000000 */
[----:B------:R-:W-:Y:S02]  /*0440*/  P2R R12, PR, RZ, 0x40 ;  /* 0x00000040ff0c7803 */ /* 0x000fe40000000000 */
[----:B------:R-:W-:-:S04]  /*0450*/  SEL R0, R0, 0x3, P1 ;  /* 0x0000000300007807 */ /* 0x000fc80000800000 */
[----:B------:R-:W-:-:S03]  /*0460*/  SEL R0, R0, 0x4, P2 ;  /* 0x0000000400007807 */ /* 0x000fc60001000000 */
[----:B------:R-:W-:Y:S02]  /*0470*/  @!P5 FSEL R10, R10, R13, !P6 ;  /* 0x0000000d0a0ad208 */ /* 0x000fe40007000000 */
[-C--:B------:R-:W-:Y:S02]  /*0480*/  FSETP.NAN.AND P5, PT, R11, R11.reuse, PT ;  /* 0x0000000b0b00720b */ /* 0x080fe40003fa8000 */
[----:B------:R-:W-:Y:S02]  /*0490*/  FSETP.GEU.AND P0, PT, R10, R11, PT ;  /* 0x0000000b0a00720b */ /* 0x000fe40003f0e000 */
[----:B------:R-:W-:Y:S02]  /*04a0*/  SEL R0, R0, 0x5, P3 ;  /* 0x0000000500007807 */ /* 0x000fe40001800000 */
[----:B------:R-:W-:Y:S02]  /*04b0*/  FSETP.NAN.AND P6, PT, R4, R4, PT ;  /* 0x000000040400720b */ /* 0x000fe40003fc8000 */
[----:B------:R-:W-:-:S02]  /*04c0*/  SEL R0, R0, 0x6, P4 ;  /* 0x0000000600007807 */ /* 0x000fc40002000000 */
[----:B------:R-:W-:-:S03]  /*04d0*/  P2R R3, PR, RZ, 0x1 ;  /* 0x00000001ff037803 */ /* 0x000fc60000000000 */
[----:B------:R-:W-:Y:S02]  /*04e0*/  @!P5 FSEL R11, R11, R10, !P0 ;  /* 0x0000000a0b0bd208 */ /* 0x000fe40004000000 */
[-C--:B------:R-:W-:Y:S02]  /*04f0*/  FSETP.NAN.AND P5, PT, R8, R8.reuse, PT ;  /* 0x000000080800720b */ /* 0x080fe40003fa8000 */
[----:B------:R-:W-:Y:S02]  /*0500*/  FSETP.GEU.AND P1, PT, R11, R8, PT ;  /* 0x000000080b00720b */ /* 0x000fe40003f2e000 */
[----:B------:R-:W-:-:S09]  /*0510*/  ISETP.NE.AND P0, PT, R14, RZ, PT ;  /* 0x000000ff0e00720c */ /* 0x000fd20003f05270 */
[----:B------:R-:W-:Y:S01]  /*0520*/  @!P5 FSEL R8, R8, R11, !P1 ;  /* 0x0000000b0808d208 */ /* 0x000fe20004800000 */
[----:B------:R-:W-:Y:S01]  /*0530*/  IMAD.MOV.U32 R11, RZ, RZ, 0x3f800000 ;  /* 0x3f800000ff0b7424 */ /* 0x000fe200078e00ff */
[-C--:B------:R-:W-:Y:S02]  /*0540*/  FSETP.NAN.AND P5, PT, R7, R7.reuse, PT ;  /* 0x000000070700720b */ /* 0x080fe40003fa8000 */
[----:B------:R-:W-:-:S11]  /*0550*/  FSETP.GEU.AND P2, PT, R8, R7, PT ;  /* 0x000000070800720b */ /* 0x000fd60003f4e000 */
[----:B------:R-:W-:Y:S02]  /*0560*/  @!P5 FSEL R7, R7, R8, !P2 ;  /* 0x000000080707d208 */ /* 0x000fe40005000000 */
[-C--:B------:R-:W-:Y:S02]  /*0570*/  FSETP.NAN.AND P5, PT, R6, R6.reuse, PT ;  /* 0x000000060600720b */ /* 0x080fe40003fa8000 */
[----:B------:R-:W-:-:S11]  /*0580*/  FSETP.GEU.AND P3, PT, R7, R6, PT ;  /* 0x000000060700720b */ /* 0x000fd60003f6e000 */
[----:B------:R-:W-:Y:S02]  /*0590*/  @!P5 FSEL R6, R6, R7, !P3 ;  /* 0x000000070606d208 */ /* 0x000fe40005800000 */
[-C--:B------:R-:W-:Y:S02]  /*05a0*/  FSETP.NAN.AND P5, PT, R5, R5.reuse, PT ;  /* 0x000000050500720b */ /* 0x080fe40003fa8000 */
[----:B------:R-:W-:-:S11]  /*05b0*/  FSETP.GEU.AND P4, PT, R6, R5, PT ;  /* 0x000000050600720b */ /* 0x000fd60003f8e000 */
[----:B------:R-:W-:-:S04]  /*05c0*/  @!P5 FSEL R5, R5, R6, !P4 ;  /* 0x000000060505d208 */ /* 0x000fc80006000000 */
[----:B------:R-:W-:-:S04]  /*05d0*/  FSETP.GEU.AND P5, PT, R5, R4, PT ;  /* 0x000000040500720b */ /* 0x000fc80003fae000 */
[----:B------:R-:W-:Y:S02]  /*05e0*/  @!P6 FSEL R4, R4, R5, !P5 ;  /* 0x000000050404e208 */ /* 0x000fe40006800000 */
[----:B------:R-:W-:-:S03]  /*05f0*/  ISETP.NE.AND P6, PT, R2, RZ, PT ;  /* 0x000000ff0200720c */ /* 0x000fc60003fc5270 */
[----:B------:R-:W-:Y:S01]  /*0600*/  FADD R2, RZ, -R4 ;  /* 0x80000004ff027221 */ /* 0x000fe20000000000 */
[----:B------:R-:W-:Y:S01]  /*0610*/  SEL R0, R0, 0x7, P6 ;  /* 0x0000000700007807 */ /* 0x000fe20003000000 */
[----:B------:R-:W1:Y:S02]  /*0620*/  LDC.64 R4, c[0x0][0x228] ;  /* 0x00008a00ff047b82 */ /* 0x000e640000000a00 */
[----:B------:R-:W-:Y:S01]  /*0630*/  FMUL R6, R2, 1.4426950216293334961 ;  /* 0x3fb8aa3b02067820 */ /* 0x000fe20000400000 */
[----:B------:R-:W-:Y:S02]  /*0640*/  SEL R0, R0, 0x8, P0 ;  /* 0x0000000800007807 */ /* 0x000fe40000000000 */
[----:B------:R-:W-:Y:S02]  /*0650*/  ISETP.NE.AND P0, PT, R3, RZ, PT ;  /* 0x000000ff0300720c */ /* 0x000fe40003f05270 */
[----:B------:R-:W-:-:S13]  /*0660*/  FSETP.GEU.AND P6, PT, R6, -126, PT ;  /* 0xc2fc00000600780b */ /* 0x000fda0003fce000 */
[----:B------:R-:W-:-:S04]  /*0670*/  @!P6 FMUL R6, R6, 0.5 ;  /* 0x3f0000000606e820 */ /* 0x000fc80000400000 */
[----:B------:R-:W2:Y:S01]  /*0680*/  MUFU.EX2 R2, R6 ;  /* 0x0000000600027308 */ /* 0x000ea20000000800 */
[----:B-1----:R-:W-:-:S04]  /*0690*/  IMAD.WIDE R4, R9, 0x4, R4 ;  /* 0x0000000409047825 */ /* 0x002fc800078e0204 */
[----:B--2---:R-:W-:Y:S01]  /*06a0*/  @!P6 FMUL R2, R2, R2 ;  /* 0x000000020202e220 */ /* 0x004fe20000400000 */
[----:B------:R-:W-:-:S03]  /*06b0*/  ISETP.NE.AND P6, PT, R12, RZ, PT ;  /* 0x000000ff0c00720c */ /* 0x000fc60003fc5270 */
[----:B------:R-:W-:Y:S01]  /*06c0*/  FADD R8, R2, 1 ;  /* 0x3f80000002087421 */ /* 0x000fe20000000000 */
[----:B------:R-:W-:Y:S01]  /*06d0*/  SEL R0, R0, 0x9, P6 ;  /* 0x0000000900007807 */ /* 0x000fe20003000000 */
[----:B------:R-:W1:Y:S03]  /*06e0*/  LDC.64 R2, c[0x0][0x210] ;  /* 0x00008400ff027b82 */ /* 0x000e660000000a00 */
[----:B------:R-:W-:Y:S02]  /*06f0*/  FSETP.GT.AND P6, PT, R8, 8.50705917302346158658e+37, PT ;  /* 0x7e8000000800780b */ /* 0x000fe40003fc4000 */
[----:B------:R-:W-:Y:S02]  /*0700*/  SEL R0, R0, 0xa, P0 ;  /* 0x0000000a00007807 */ /* 0x000fe40000000000 */
[----:B------:R-:W-:Y:S02]  /*0710*/  LOP3.LUT P0, RZ, R20, 0x10, RZ, 0xc0, !PT ;  /* 0x0000001014ff7812 */ /* 0x000fe4000780c0ff */
[----:B------:R-:W-:-:S02]  /*0720*/  SEL R0, R0, 0xb, P1 ;  /* 0x0000000b00007807 */ /* 0x000fc40000800000 */
[----:B------:R-:W-:Y:S02]  /*0730*/  ISETP.LT.AND P0, PT, R9, 0xc, !P0 ;  /* 0x0000000c0900780c */ /* 0x000fe40004701270 */
[----:B------:R-:W-:Y:S02]  /*0740*/  SEL R0, R0, 0xc, P2 ;  /* 0x0000000c00007807 */ /* 0x000fe40001000000 */
[----:B------:R-:W-:Y:S01]  /*0750*/  FSEL R11, R11, 0.25, !P6 ;  /* 0x3e8000000b0b7808 */ /* 0x000fe20007000000 */
[----:B------:R-:W-:Y:S01]  /*0760*/  @P6 FMUL R8, R8, 0.25 ;  /* 0x3e80000008086820 */ /* 0x000fe20000400000 */
[----:B------:R-:W-:Y:S02]  /*0770*/  SEL R0, R0, 0xd, P3 ;  /* 0x0000000d00007807 */ /* 0x000fe40001800000 */
[----:B------:R-:W-:Y:S02]  /*0780*/  IADD3 R6, P1, R9, UR6, RZ ;  /* 0x0000000609067c10 */ /* 0x000fe4000ff3e0ff */
[----:B------:R-:W-:Y:S01]  /*0790*/  SEL R0, R0, 0xe, P4 ;  /* 0x0000000e00007807 */ /* 0x000fe20002000000 */
[----:B------:R-:W2:Y:S01]  /*07a0*/  MUFU.RCP R8, R8 ;  /* 0x0000000800087308 */ /* 0x000ea20000001000 */
[C---:B------:R-:W-:Y:S01]  /*07b0*/  LEA.HI.X.SX32 R7, R9.reuse, UR7, 0x1, P1 ;  /* 0x0000000709077c11 */ /* 0x040fe200088f0eff */
[----:B-1----:R-:W-:-:S04]  /*07c0*/  IMAD.WIDE R2, R9, 0x4, R2 ;  /* 0x0000000409027825 */ /* 0x002fc800078e0202 */
[----:B--2---:R-:W-:Y:S01]  /*07d0*/  FMUL R13, R8, R11 ;  /* 0x0000000b080d7220 */ /* 0x004fe20000400000 */
[----:B------:R-:W-:-:S03]  /*07e0*/  SEL R11, R0, 0xf, P5 ;  /* 0x0000000f000b7807 */ /* 0x000fc60002800000 */
[C---:B------:R-:W-:Y:S02]  /*07f0*/  FADD R0, -R13.reuse, 1 ;  /* 0x3f8000000d007421 */ /* 0x040fe40000000100 */
[----:B------:R1:W-:Y:S02]  /*0800*/  @P0 STG.E.U8 desc[UR4][R6.64], R11 ;  /* 0x0000000b06000986 */ /* 0x0003e4000c101104 */
[----:B------:R-:W-:Y:S02]  /*0810*/  FMUL R9, R13, R0 ;  /* 0x000000000d097220 */ /* 0x000fe40000400000 */
[----:B------:R1:W-:Y:S01]  /*0820*/  @P0 STG.E desc[UR4][R2.64], R13 ;  /* 0x0000000d02000986 */ /* 0x0003e2000c101904 */
[----:B------:R-:W-:Y:S05]  /*0830*/  @!P0 EXIT ;  /* 0x000000000000894d */ /* 0x000fea0003800000 */
[----:B------:R-:W-:Y:S01]  /*0840*/  STG.E desc[UR4][R4.64], R9 ;  /* 0x0000000904007986 */ /* 0x000fe2000c101904 */
[----:B------:R-:W-:Y:S05]  /*0850*/  EXIT ;  /* 0x000000000000794d */ /* 0x000fea0003800000 */
.L_x_0:
[----:B------:R-:W-:-:S00]  /*0860*/  BRA `(.L_x_0) ;  /* 0xfffffffc00fc7947 */ /* 0x000fc0000383ffff */
[----:B------:R-:W-:-:S00]  /*0870*/  NOP ;  /* 0x0000000000007918 */ /* 0x000fc00000000000 */
        /* <DEDUP_REMOVED lines=8> */
.L_x_1:


//--------------------- .nv.constant0.triton_poi_fused_adaptive_max_pool2d_sigmoid_sigmoid_backward_10 --------------------------
	.section	.nv.constant0.triton_poi_fused_adaptive_max_pool2d_sigmoid_sigmoid_backward_10,"a",@progbits
	.sectionflags	@""
	.align	4
.nv.constant0.triton_poi_fused_adaptive_max_pool2d_sigmoid_sigmoid_backward_10:
	.zero		564
